//
// Generated by LLVM NVPTX Back-End
//

.version 8.4
.target sm_86
.address_size 64

	// .globl	triton_per_fused__to_copy_mean_pow_11 // -- Begin function triton_per_fused__to_copy_mean_pow_11
.extern .shared .align 16 .b8 global_smem[];
                                        // @triton_per_fused__to_copy_mean_pow_11
.visible .entry triton_per_fused__to_copy_mean_pow_11(
	.param .u64 .ptr .global .align 1 triton_per_fused__to_copy_mean_pow_11_param_0,
	.param .u64 .ptr .global .align 1 triton_per_fused__to_copy_mean_pow_11_param_1,
	.param .u32 triton_per_fused__to_copy_mean_pow_11_param_2,
	.param .u32 triton_per_fused__to_copy_mean_pow_11_param_3,
	.param .u64 .ptr .global .align 1 triton_per_fused__to_copy_mean_pow_11_param_4
)
.reqntid 64, 1, 1
{
	.reg .pred 	%p<9>;
	.reg .b16 	%rs<3>;
	.reg .b32 	%r<37>;
	.reg .f32 	%f<17>;
	.reg .b64 	%rd<7>;
	.loc	1 18 0                          // cidjwbfjzmdjdodf46os4qhpmsdqfjj4t2e6tfgrkrkyfuu2jtlh.py:18:0
$L__func_begin0:
	.loc	1 18 0                          // cidjwbfjzmdjdodf46os4qhpmsdqfjj4t2e6tfgrkrkyfuu2jtlh.py:18:0

// %bb.0:
	ld.param.u64 	%rd3, [triton_per_fused__to_copy_mean_pow_11_param_0];
	ld.param.u64 	%rd4, [triton_per_fused__to_copy_mean_pow_11_param_1];
$L__tmp0:
	.loc	1 24 28                         // cidjwbfjzmdjdodf46os4qhpmsdqfjj4t2e6tfgrkrkyfuu2jtlh.py:24:28
	mov.u32 	%r8, %ctaid.x;
	.loc	1 26 21                         // cidjwbfjzmdjdodf46os4qhpmsdqfjj4t2e6tfgrkrkyfuu2jtlh.py:26:21
	setp.lt.s32 	%p1, %r8, 6144;
	.loc	1 27 38                         // cidjwbfjzmdjdodf46os4qhpmsdqfjj4t2e6tfgrkrkyfuu2jtlh.py:27:38
	mov.u32 	%r9, %tid.x;
	and.b32  	%r10, %r9, 31;
	and.b32  	%r11, %r9, 63;
	.loc	1 34 19                         // cidjwbfjzmdjdodf46os4qhpmsdqfjj4t2e6tfgrkrkyfuu2jtlh.py:34:19
	mul.hi.s32 	%r12, %r8, 715827883;
	shr.u32 	%r13, %r12, 31;
	shr.s32 	%r14, %r12, 1;
	add.s32 	%r15, %r14, %r13;
	.loc	1 33 19                         // cidjwbfjzmdjdodf46os4qhpmsdqfjj4t2e6tfgrkrkyfuu2jtlh.py:33:19
	mul.lo.s32 	%r16, %r15, 12;
	sub.s32 	%r17, %r8, %r16;
	.loc	1 36 40                         // cidjwbfjzmdjdodf46os4qhpmsdqfjj4t2e6tfgrkrkyfuu2jtlh.py:36:40
	shl.b32 	%r18, %r17, 6;
	.loc	1 36 37                         // cidjwbfjzmdjdodf46os4qhpmsdqfjj4t2e6tfgrkrkyfuu2jtlh.py:36:37
	or.b32  	%r19, %r18, %r11;
	.loc	1 36 45                         // cidjwbfjzmdjdodf46os4qhpmsdqfjj4t2e6tfgrkrkyfuu2jtlh.py:36:45
	mad.lo.s32 	%r20, %r15, 2304, %r19;
	.loc	1 36 30                         // cidjwbfjzmdjdodf46os4qhpmsdqfjj4t2e6tfgrkrkyfuu2jtlh.py:36:30
	mul.wide.s32 	%rd5, %r20, 2;
	add.s64 	%rd1, %rd3, %rd5;
	mov.b16 	%rs2, 0;
	.loc	1 36 55                         // cidjwbfjzmdjdodf46os4qhpmsdqfjj4t2e6tfgrkrkyfuu2jtlh.py:36:55
	// begin inline asm
	mov.u16 %rs1, %rs2;
	@%p1 ld.global.b16 { %rs1 }, [ %rd1 + 0 ];
	// end inline asm
	.loc	1 36 76                         // cidjwbfjzmdjdodf46os4qhpmsdqfjj4t2e6tfgrkrkyfuu2jtlh.py:36:76
	cvt.f32.bf16 	%f1, %rs1;
	.loc	1 38 18                         // cidjwbfjzmdjdodf46os4qhpmsdqfjj4t2e6tfgrkrkyfuu2jtlh.py:38:18
	mul.f32 	%f2, %f1, %f1;
	.loc	1 40 33                         // cidjwbfjzmdjdodf46os4qhpmsdqfjj4t2e6tfgrkrkyfuu2jtlh.py:40:33
	selp.f32 	%f3, %f2, 0f00000000, %p1;
$L__tmp1:
	.loc	2 286 36                        // standard.py:286:36
	mov.b32 	%r21, %f3;
	shfl.sync.bfly.b32	%r22, %r21, 16, 31, -1;
	mov.b32 	%f4, %r22;
	.loc	2 256 15                        // standard.py:256:15
	add.f32 	%f5, %f3, %f4;
	.loc	2 286 36                        // standard.py:286:36
	mov.b32 	%r23, %f5;
	shfl.sync.bfly.b32	%r24, %r23, 8, 31, -1;
	mov.b32 	%f6, %r24;
	.loc	2 256 15                        // standard.py:256:15
	add.f32 	%f7, %f5, %f6;
	.loc	2 286 36                        // standard.py:286:36
	mov.b32 	%r25, %f7;
	shfl.sync.bfly.b32	%r26, %r25, 4, 31, -1;
	mov.b32 	%f8, %r26;
	.loc	2 256 15                        // standard.py:256:15
	add.f32 	%f9, %f7, %f8;
	.loc	2 286 36                        // standard.py:286:36
	mov.b32 	%r27, %f9;
	shfl.sync.bfly.b32	%r28, %r27, 2, 31, -1;
	mov.b32 	%f10, %r28;
	.loc	2 256 15                        // standard.py:256:15
	add.f32 	%f11, %f9, %f10;
	.loc	2 286 36                        // standard.py:286:36
	mov.b32 	%r29, %f11;
	shfl.sync.bfly.b32	%r30, %r29, 1, 31, -1;
	mov.b32 	%f12, %r30;
	.loc	2 256 15                        // standard.py:256:15
	add.f32 	%f13, %f11, %f12;
	.loc	2 286 36                        // standard.py:286:36
	setp.eq.s32 	%p2, %r10, 0;
	shr.u32 	%r31, %r9, 3;
	and.b32  	%r32, %r31, 4;
	mov.u32 	%r33, global_smem;
	add.s32 	%r1, %r33, %r32;
	mov.b32 	%r2, %f13;
	// begin inline asm
	@%p2 st.shared.b32 [ %r1 + 0 ], %r2;
	// end inline asm
	bar.sync 	0;
	setp.lt.s32 	%p3, %r9, 2;
	shl.b32 	%r34, %r9, 2;
	add.s32 	%r4, %r33, %r34;
	// begin inline asm
	@%p3 ld.shared.b32 %r3, [ %r4 + 0 ];
	// end inline asm
	mov.b32 	%f14, %r3;
	shfl.sync.bfly.b32	%r35, %r3, 1, 31, -1;
	mov.b32 	%f15, %r35;
	.loc	2 256 15                        // standard.py:256:15
	add.f32 	%f16, %f14, %f15;
	.loc	2 286 36                        // standard.py:286:36
	and.b32  	%r36, %r9, 1;
	setp.eq.b32 	%p6, %r36, 1;
	not.pred 	%p7, %p6;
	and.pred  	%p4, %p3, %p7;
	mov.b32 	%r6, %f16;
	// begin inline asm
	@%p4 st.shared.b32 [ %r4 + 0 ], %r6;
	// end inline asm
	bar.sync 	0;
	ld.shared.u32 	%r7, [global_smem];
$L__tmp2:
	.loc	1 42 25                         // cidjwbfjzmdjdodf46os4qhpmsdqfjj4t2e6tfgrkrkyfuu2jtlh.py:42:25
	mul.wide.s32 	%rd6, %r8, 4;
	add.s64 	%rd2, %rd4, %rd6;
	.loc	1 42 36                         // cidjwbfjzmdjdodf46os4qhpmsdqfjj4t2e6tfgrkrkyfuu2jtlh.py:42:36
	setp.eq.s32 	%p8, %r11, 0;
	and.pred  	%p5, %p1, %p8;
	// begin inline asm
	@%p5 st.global.b32 [ %rd2 + 0 ], { %r7 };
	// end inline asm
	.loc	1 42 4                          // cidjwbfjzmdjdodf46os4qhpmsdqfjj4t2e6tfgrkrkyfuu2jtlh.py:42:4
	ret;
$L__tmp3:
$L__func_end0:
                                        // -- End function
}
	.file	1 "results/my_experiment/torchinductor_cache_0/id/cidjwbfjzmdjdodf46os4qhpmsdqfjj4t2e6tfgrkrkyfuu2jtlh.py"
	.file	2 "/home/utka/proj/evs/vlm/lib/python3.12/site-packages/triton/language/standard.py"
	.section	.debug_abbrev
	{
.b8 1                                   // Abbreviation Code
.b8 17                                  // DW_TAG_compile_unit
.b8 1                                   // DW_CHILDREN_yes
.b8 37                                  // DW_AT_producer
.b8 8                                   // DW_FORM_string
.b8 19                                  // DW_AT_language
.b8 5                                   // DW_FORM_data2
.b8 3                                   // DW_AT_name
.b8 8                                   // DW_FORM_string
.b8 16                                  // DW_AT_stmt_list
.b8 6                                   // DW_FORM_data4
.b8 27                                  // DW_AT_comp_dir
.b8 8                                   // DW_FORM_string
.b8 0                                   // EOM(1)
.b8 0                                   // EOM(2)
.b8 2                                   // Abbreviation Code
.b8 46                                  // DW_TAG_subprogram
.b8 0                                   // DW_CHILDREN_no
.b8 3                                   // DW_AT_name
.b8 8                                   // DW_FORM_string
.b8 32                                  // DW_AT_inline
.b8 11                                  // DW_FORM_data1
.b8 0                                   // EOM(1)
.b8 0                                   // EOM(2)
.b8 3                                   // Abbreviation Code
.b8 46                                  // DW_TAG_subprogram
.b8 1                                   // DW_CHILDREN_yes
.b8 17                                  // DW_AT_low_pc
.b8 1                                   // DW_FORM_addr
.b8 18                                  // DW_AT_high_pc
.b8 1                                   // DW_FORM_addr
.b8 49                                  // DW_AT_abstract_origin
.b8 19                                  // DW_FORM_ref4
.b8 0                                   // EOM(1)
.b8 0                                   // EOM(2)
.b8 4                                   // Abbreviation Code
.b8 29                                  // DW_TAG_inlined_subroutine
.b8 0                                   // DW_CHILDREN_no
.b8 49                                  // DW_AT_abstract_origin
.b8 19                                  // DW_FORM_ref4
.b8 17                                  // DW_AT_low_pc
.b8 1                                   // DW_FORM_addr
.b8 18                                  // DW_AT_high_pc
.b8 1                                   // DW_FORM_addr
.b8 88                                  // DW_AT_call_file
.b8 11                                  // DW_FORM_data1
.b8 89                                  // DW_AT_call_line
.b8 11                                  // DW_FORM_data1
.b8 87                                  // DW_AT_call_column
.b8 11                                  // DW_FORM_data1
.b8 0                                   // EOM(1)
.b8 0                                   // EOM(2)
.b8 0                                   // EOM(3)
	}
	.section	.debug_info
	{
.b32 211                                // Length of Unit
.b8 2                                   // DWARF version number
.b8 0
.b32 .debug_abbrev                      // Offset Into Abbrev. Section
.b8 8                                   // Address Size (in bytes)
.b8 1                                   // Abbrev [1] 0xb:0xcc DW_TAG_compile_unit
.b8 116                                 // DW_AT_producer
.b8 114
.b8 105
.b8 116
.b8 111
.b8 110
.b8 0
.b8 2                                   // DW_AT_language
.b8 0
.b8 99                                  // DW_AT_name
.b8 105
.b8 100
.b8 106
.b8 119
.b8 98
.b8 102
.b8 106
.b8 122
.b8 109
.b8 100
.b8 106
.b8 100
.b8 111
.b8 100
.b8 102
.b8 52
.b8 54
.b8 111
.b8 115
.b8 52
.b8 113
.b8 104
.b8 112
.b8 109
.b8 115
.b8 100
.b8 113
.b8 102
.b8 106
.b8 106
.b8 52
.b8 116
.b8 50
.b8 101
.b8 54
.b8 116
.b8 102
.b8 103
.b8 114
.b8 107
.b8 114
.b8 107
.b8 121
.b8 102
.b8 117
.b8 117
.b8 50
.b8 106
.b8 116
.b8 108
.b8 104
.b8 46
.b8 112
.b8 121
.b8 0
.b32 .debug_line                        // DW_AT_stmt_list
.b8 114                                 // DW_AT_comp_dir
.b8 101
.b8 115
.b8 117
.b8 108
.b8 116
.b8 115
.b8 47
.b8 109
.b8 121
.b8 95
.b8 101
.b8 120
.b8 112
.b8 101
.b8 114
.b8 105
.b8 109
.b8 101
.b8 110
.b8 116
.b8 47
.b8 116
.b8 111
.b8 114
.b8 99
.b8 104
.b8 105
.b8 110
.b8 100
.b8 117
.b8 99
.b8 116
.b8 111
.b8 114
.b8 95
.b8 99
.b8 97
.b8 99
.b8 104
.b8 101
.b8 95
.b8 48
.b8 47
.b8 105
.b8 100
.b8 0
.b8 2                                   // Abbrev [2] 0x80:0x28 DW_TAG_subprogram
.b8 116                                 // DW_AT_name
.b8 114
.b8 105
.b8 116
.b8 111
.b8 110
.b8 95
.b8 112
.b8 101
.b8 114
.b8 95
.b8 102
.b8 117
.b8 115
.b8 101
.b8 100
.b8 95
.b8 95
.b8 116
.b8 111
.b8 95
.b8 99
.b8 111
.b8 112
.b8 121
.b8 95
.b8 109
.b8 101
.b8 97
.b8 110
.b8 95
.b8 112
.b8 111
.b8 119
.b8 95
.b8 49
.b8 49
.b8 0
.b8 1                                   // DW_AT_inline
.b8 3                                   // Abbrev [3] 0xa8:0x2e DW_TAG_subprogram
.b64 $L__func_begin0                    // DW_AT_low_pc
.b64 $L__func_end0                      // DW_AT_high_pc
.b32 128                                // DW_AT_abstract_origin
.b8 4                                   // Abbrev [4] 0xbd:0x18 DW_TAG_inlined_subroutine
.b32 128                                // DW_AT_abstract_origin
.b64 $L__tmp1                           // DW_AT_low_pc
.b64 $L__tmp2                           // DW_AT_high_pc
.b8 1                                   // DW_AT_call_file
.b8 41                                  // DW_AT_call_line
.b8 24                                  // DW_AT_call_column
.b8 0                                   // End Of Children Mark
.b8 0                                   // End Of Children Mark
	}
	.section	.debug_macinfo	{	}


// ===== COMPILED SASS (sm_100) =====

	.target	sm_100

	.elftype	@"ET_EXEC"


//--------------------- .note.nv.tkinfo           --------------------------
	.section	.note.nv.tkinfo,"",@"SHT_NOTE"
	.sectionflags	@"SHF_NOTE_NV_TKINFO"
	.tkinfo
        /*0018*/ 	.word	0x00000002
        /*0030*/ 	.string	""
        /*0030*/ 	.string	"ptxas"
        /*0030*/ 	.string	"Cuda compilation tools, release 13.0, V13.0.88"
        /*0030*/ 	.string	"Build cuda_13.0.r13.0/compiler.36424714_0"
        /*0030*/ 	.string	"-arch sm_100 "



//--------------------- .note.nv.cuinfo           --------------------------
	.section	.note.nv.cuinfo,"",@"SHT_NOTE"
	.sectionflags	@"SHF_NOTE_NV_CUINFO"
        /*0018*/ 	.short	0x0002
        /*001a*/ 	.short	0x0056
        /*001c*/ 	.short	0x0082
	.zero		2


//--------------------- .nv.info                  --------------------------
	.section	.nv.info,"",@"SHT_CUDA_INFO"
	.align	4


	//----- nvinfo : EIATTR_REGCOUNT
	.align		4
        /*0000*/ 	.byte	0x04, 0x2f
        /*0002*/ 	.short	(.L_1 - .L_0)
	.align		4
.L_0:
        /*0004*/ 	.word	index@(triton_per_fused__to_copy_mean_pow_11)
        /*0008*/ 	.word	0x00000010


	//----- nvinfo : EIATTR_FRAME_SIZE
	.align		4
.L_1:
        /*000c*/ 	.byte	0x04, 0x11
        /*000e*/ 	.short	(.L_3 - .L_2)
	.align		4
.L_2:
        /*0010*/ 	.word	index@(triton_per_fused__to_copy_mean_pow_11)
        /*0014*/ 	.word	0x00000000


	//----- nvinfo : EIATTR_MIN_STACK_SIZE
	.align		4
.L_3:
        /*0018*/ 	.byte	0x04, 0x12
        /*001a*/ 	.short	(.L_5 - .L_4)
	.align		4
.L_4:
        /*001c*/ 	.word	index@(triton_per_fused__to_copy_mean_pow_11)
        /*0020*/ 	.word	0x00000000
.L_5:


//--------------------- .nv.compat                --------------------------
	.section	.nv.compat,"",@"SHT_CUDA_COMPAT_INFO"
	.align	4
        /*0000*/ 	.byte	0x02, 0x09, 0x00, 0x00, 0x02, 0x02, 0x01, 0x00, 0x02, 0x05, 0x05, 0x00, 0x03, 0x07, 0x01, 0x01
        /*0010*/ 	.byte	0x02, 0x03, 0x00, 0x00, 0x02, 0x06, 0x01, 0x00, 0x04, 0x0b, 0x08, 0x00, 0x09, 0x00, 0x00, 0x00
        /*0020*/ 	.byte	0x00, 0x00, 0x00, 0x00


//--------------------- .nv.info.triton_per_fused__to_copy_mean_pow_11 --------------------------
	.section	.nv.info.triton_per_fused__to_copy_mean_pow_11,"",@"SHT_CUDA_INFO"
	.sectionflags	@""
	.align	4


	//----- nvinfo : EIATTR_CUDA_API_VERSION
	.align		4
        /*0000*/ 	.byte	0x04, 0x37
        /*0002*/ 	.short	(.L_7 - .L_6)
.L_6:
        /*0004*/ 	.word	0x00000082


	//----- nvinfo : EIATTR_KPARAM_INFO
	.align		4
.L_7:
        /*0008*/ 	.byte	0x04, 0x17
        /*000a*/ 	.short	(.L_9 - .L_8)
.L_8:
        /*000c*/ 	.word	0x00000000
        /*0010*/ 	.short	0x0004
        /*0012*/ 	.short	0x0018
        /*0014*/ 	.byte	0x00, 0xf4, 0x21, 0x00


	//----- nvinfo : EIATTR_KPARAM_INFO
	.align		4
.L_9:
        /*0018*/ 	.byte	0x04, 0x17
        /*001a*/ 	.short	(.L_11 - .L_10)
.L_10:
        /*001c*/ 	.word	0x00000000
        /*0020*/ 	.short	0x0003
        /*0022*/ 	.short	0x0014
        /*0024*/ 	.byte	0x00, 0xf0, 0x11, 0x00


	//----- nvinfo : EIATTR_KPARAM_INFO
	.align		4
.L_11:
        /*0028*/ 	.byte	0x04, 0x17
        /*002a*/ 	.short	(.L_13 - .L_12)
.L_12:
        /*002c*/ 	.word	0x00000000
        /*0030*/ 	.short	0x0002
        /*0032*/ 	.short	0x0010
        /*0034*/ 	.byte	0x00, 0xf0, 0x11, 0x00


	//----- nvinfo : EIATTR_KPARAM_INFO
	.align		4
.L_13:
        /*0038*/ 	.byte	0x04, 0x17
        /*003a*/ 	.short	(.L_15 - .L_14)
.L_14:
        /*003c*/ 	.word	0x00000000
        /*0040*/ 	.short	0x0001
        /*0042*/ 	.short	0x0008
        /*0044*/ 	.byte	0x00, 0xf4, 0x21, 0x00


	//----- nvinfo : EIATTR_KPARAM_INFO
	.align		4
.L_15:
        /*0048*/ 	.byte	0x04, 0x17
        /*004a*/ 	.short	(.L_17 - .L_16)
.L_16:
        /*004c*/ 	.word	0x00000000
        /*0050*/ 	.short	0x0000
        /*0052*/ 	.short	0x0000
        /*0054*/ 	.byte	0x00, 0xf4, 0x21, 0x00


	//----- nvinfo : EIATTR_SPARSE_MMA_MASK
	.align		4
.L_17:
        /*0058*/ 	.byte	0x03, 0x50
        /*005a*/ 	.short	0x0000


	//----- nvinfo : EIATTR_MAXREG_COUNT
	.align		4
        /*005c*/ 	.byte	0x03, 0x1b
        /*005e*/ 	.short	0x00ff


	//----- nvinfo : EIATTR_NUM_BARRIERS
	.align		4
        /*0060*/ 	.byte	0x02, 0x4c
        /*0062*/ 	.byte	0x01
	.zero		1


	//----- nvinfo : EIATTR_MERCURY_ISA_VERSION
	.align		4
        /*0064*/ 	.byte	0x03, 0x5f
        /*0066*/ 	.short	0x0101


	//----- nvinfo : EIATTR_COOP_GROUP_MASK_REGIDS
	.align		4
        /*0068*/ 	.byte	0x04, 0x29
        /*006a*/ 	.short	(.L_19 - .L_18)


	//   ....[0]....
.L_18:
        /*006c*/ 	.word	0xffffffff


	//   ....[1]....
        /*0070*/ 	.word	0xffffffff


	//   ....[2]....
        /*0074*/ 	.word	0xffffffff


	//   ....[3]....
        /*0078*/ 	.word	0xffffffff


	//   ....[4]....
        /*007c*/ 	.word	0xffffffff


	//   ....[5]....
        /*0080*/ 	.word	0xffffffff


	//----- nvinfo : EIATTR_COOP_GROUP_INSTR_OFFSETS
	.align		4
.L_19:
        /*0084*/ 	.byte	0x04, 0x28
        /*0086*/ 	.short	(.L_21 - .L_20)


	//   ....[0]....
.L_20:
        /*0088*/ 	.word	0x000001b0


	//   ....[1]....
        /*008c*/ 	.word	0x000001e0


	//   ....[2]....
        /*0090*/ 	.word	0x00000200


	//   ....[3]....
        /*0094*/ 	.word	0x00000220


	//   ....[4]....
        /*0098*/ 	.word	0x00000240


	//   ....[5]....
        /*009c*/ 	.word	0x000002c0


	//----- nvinfo : EIATTR_VRC_CTA_INIT_COUNT
	.align		4
.L_21:
        /*00a0*/ 	.byte	0x02, 0x4a
	.zero		1
	.zero		1


	//----- nvinfo : EIATTR_EXIT_INSTR_OFFSETS
	.align		4
        /*00a4*/ 	.byte	0x04, 0x1c
        /*00a6*/ 	.short	(.L_23 - .L_22)


	//   ....[0]....
.L_22:
        /*00a8*/ 	.word	0x00000300


	//   ....[1]....
        /*00ac*/ 	.word	0x00000350


	//----- nvinfo : EIATTR_REQNTID
	.align		4
.L_23:
        /*00b0*/ 	.byte	0x04, 0x10
        /*00b2*/ 	.short	(.L_25 - .L_24)
.L_24:
        /*00b4*/ 	.word	0x00000040
        /*00b8*/ 	.word	0x00000001
        /*00bc*/ 	.word	0x00000001


	//----- nvinfo : EIATTR_CBANK_PARAM_SIZE
	.align		4
.L_25:
        /*00c0*/ 	.byte	0x03, 0x19
        /*00c2*/ 	.short	0x0020


	//----- nvinfo : EIATTR_PARAM_CBANK
	.align		4
        /*00c4*/ 	.byte	0x04, 0x0a
        /*00c6*/ 	.short	(.L_27 - .L_26)
	.align		4
.L_26:
        /*00c8*/ 	.word	index@(.nv.constant0.triton_per_fused__to_copy_mean_pow_11)
        /*00cc*/ 	.short	0x0380
        /*00ce*/ 	.short	0x0020


	//----- nvinfo : EIATTR_SW_WAR
	.align		4
.L_27:
        /*00d0*/ 	.byte	0x04, 0x36
        /*00d2*/ 	.short	(.L_29 - .L_28)
.L_28:
        /*00d4*/ 	.word	0x00000008
.L_29:


//--------------------- .nv.callgraph             --------------------------
	.section	.nv.callgraph,"",@"SHT_CUDA_CALLGRAPH"
	.align	4
	.sectionentsize	8
	.align		4
        /*0000*/ 	.word	0x00000000
	.align		4
        /*0004*/ 	.word	0xffffffff
	.align		4
        /*0008*/ 	.word	0x00000000
	.align		4
        /*000c*/ 	.word	0xfffffffe
	.align		4
        /*0010*/ 	.word	0x00000000
	.align		4
        /*0014*/ 	.word	0xfffffffd
	.align		4
        /*0018*/ 	.word	0x00000000
	.align		4
        /*001c*/ 	.word	0xfffffffc


//--------------------- .text.triton_per_fused__to_copy_mean_pow_11 --------------------------
	.section	.text.triton_per_fused__to_copy_mean_pow_11,"ax",@progbits
	.align	128
        .global         triton_per_fused__to_copy_mean_pow_11
        .type           triton_per_fused__to_copy_mean_pow_11,@function
        .size           triton_per_fused__to_copy_mean_pow_11,(.L_x_1 - triton_per_fused__to_copy_mean_pow_11)
        .other          triton_per_fused__to_copy_mean_pow_11,@"STO_CUDA_ENTRY STV_DEFAULT"
triton_per_fused__to_copy_mean_pow_11:
.text.triton_per_fused__to_copy_mean_pow_11:
[----:B------:R-:W-:Y:S01]  /*0000*/  LDC R1, c[0x0][0x37c] ;  /* 0x0000df00ff017b82 */ /* 0x000fe20000000800 */
[----:B------:R-:W0:Y:S07]  /*0010*/  S2R R0, SR_CTAID.X ;  /* 0x0000000000007919 */ /* 0x000e2e0000002500 */
[----:B------:R-:W1:Y:S01]  /*0020*/  LDC.64 R4, c[0x0][0x380] ;  /* 0x0000e000ff047b82 */ /* 0x000e620000000a00 */
[----:B------:R-:W2:Y:S01]  /*0030*/  LDCU.64 UR6, c[0x0][0x358] ;  /* 0x00006b00ff0677ac */ /* 0x000ea20008000a00 */
[----:B------:R-:W3:Y:S01]  /*0040*/  S2R R11, SR_TID.X ;  /* 0x00000000000b7919 */ /* 0x000ee20000002100 */
[C---:B0-----:R-:W-:Y:S01]  /*0050*/  IMAD.HI R3, R0.reuse, 0x2aaaaaab, RZ ;  /* 0x2aaaaaab00037827 */ /* 0x041fe200078e02ff */
[----:B------:R-:W-:-:S04]  /*0060*/  ISETP.GE.AND P0, PT, R0, 0x1800, PT ;  /* 0x000018000000780c */ /* 0x000fc80003f06270 */
[----:B------:R-:W-:-:S04]  /*0070*/  SHF.R.S32.HI R6, RZ, 0x1, R3 ;  /* 0x00000001ff067819 */ /* 0x000fc80000011403 */
[----:B------:R-:W-:Y:S02]  /*0080*/  LEA.HI R7, R3, R6, RZ, 0x1 ;  /* 0x0000000603077211 */ /* 0x000fe400078f08ff */
[----:B---3--:R-:W-:-:S03]  /*0090*/  LOP3.LUT R3, R11, 0x3f, RZ, 0xc0, !PT ;  /* 0x0000003f0b037812 */ /* 0x008fc600078ec0ff */
[----:B------:R-:W-:-:S04]  /*00a0*/  IMAD R6, R7, -0xc, R0 ;  /* 0xfffffff407067824 */ /* 0x000fc800078e0200 */
[----:B------:R-:W-:-:S04]  /*00b0*/  IMAD R6, R6, 0x40, R3 ;  /* 0x0000004006067824 */ /* 0x000fc800078e0203 */
[--C-:B------:R-:W-:Y:S01]  /*00c0*/  IMAD R7, R7, 0x900, R6.reuse ;  /* 0x0000090007077824 */ /* 0x100fe200078e0206 */
[----:B------:R-:W-:-:S03]  /*00d0*/  PRMT R6, RZ, 0x7610, R6 ;  /* 0x00007610ff067816 */ /* 0x000fc60000000006 */
[----:B-1----:R-:W-:-:S05]  /*00e0*/  IMAD.WIDE R4, R7, 0x2, R4 ;  /* 0x0000000207047825 */ /* 0x002fca00078e0204 */
[----:B--2---:R0:W2:Y:S01]  /*00f0*/  @!P0 LDG.E.U16 R6, desc[UR6][R4.64] ;  /* 0x0000000604068981 */ /* 0x0040a2000c1e1500 */
[----:B------:R-:W1:Y:S01]  /*0100*/  S2UR UR5, SR_CgaCtaId ;  /* 0x00000000000579c3 */ /* 0x000e620000008800 */
[C---:B------:R-:W-:Y:S01]  /*0110*/  LOP3.LUT P1, RZ, R11.reuse, 0x1f, RZ, 0xc0, !PT ;  /* 0x0000001f0bff7812 */ /* 0x040fe2000782c0ff */
[----:B------:R-:W-:Y:S01]  /*0120*/  UMOV UR4, 0x400 ;  /* 0x0000040000047882 */ /* 0x000fe20000000000 */
[----:B------:R-:W-:Y:S02]  /*0130*/  ISETP.GE.AND P2, PT, R11, 0x2, PT ;  /* 0x000000020b00780c */ /* 0x000fe40003f46270 */
[----:B0-----:R-:W-:-:S04]  /*0140*/  SHF.R.U32.HI R4, RZ, 0x3, R11 ;  /* 0x00000003ff047819 */ /* 0x001fc8000001160b */
[----:B------:R-:W-:Y:S01]  /*0150*/  LOP3.LUT R4, R4, 0x4, RZ, 0xc0, !PT ;  /* 0x0000000404047812 */ /* 0x000fe200078ec0ff */
[----:B-1----:R-:W-:Y:S01]  /*0160*/  ULEA UR4, UR5, UR4, 0x18 ;  /* 0x0000000405047291 */ /* 0x002fe2000f8ec0ff */
[----:B--2---:R-:W-:-:S04]  /*0170*/  IMAD.U32 R6, R6, 0x10000, RZ ;  /* 0x0001000006067824 */ /* 0x004fc800078e00ff */
[----:B------:R-:W-:-:S05]  /*0180*/  FMUL R6, R6, R6 ;  /* 0x0000000606067220 */ /* 0x000fca0000400000 */
[----:B------:R-:W-:Y:S02]  /*0190*/  FSEL R6, R6, RZ, !P0 ;  /* 0x000000ff06067208 */ /* 0x000fe40004000000 */
[----:B------:R-:W-:-:S03]  /*01a0*/  ISETP.EQ.AND P0, PT, R3, RZ, !P0 ;  /* 0x000000ff0300720c */ /* 0x000fc60004702270 */
[----:B------:R-:W0:Y:S02]  /*01b0*/  SHFL.BFLY PT, R7, R6, 0x10, 0x1f ;  /* 0x0e001f0006077f89 */ /* 0x000e2400000e0000 */
[----:B0-----:R-:W-:Y:S01]  /*01c0*/  FADD R7, R6, R7 ;  /* 0x0000000706077221 */ /* 0x001fe20000000000 */
[----:B------:R-:W-:-:S04]  /*01d0*/  LOP3.LUT R6, R11, 0x1, RZ, 0xc0, !PT ;  /* 0x000000010b067812 */ /* 0x000fc800078ec0ff */
[----:B------:R-:W0:Y:S02]  /*01e0*/  SHFL.BFLY PT, R8, R7, 0x8, 0x1f ;  /* 0x0d001f0007087f89 */ /* 0x000e2400000e0000 */
[----:B0-----:R-:W-:-:S05]  /*01f0*/  FADD R8, R7, R8 ;  /* 0x0000000807087221 */ /* 0x001fca0000000000 */
[----:B------:R-:W0:Y:S02]  /*0200*/  SHFL.BFLY PT, R9, R8, 0x4, 0x1f ;  /* 0x0c801f0008097f89 */ /* 0x000e2400000e0000 */
[----:B0-----:R-:W-:-:S05]  /*0210*/  FADD R9, R8, R9 ;  /* 0x0000000908097221 */ /* 0x001fca0000000000 */
[----:B------:R-:W0:Y:S02]  /*0220*/  SHFL.BFLY PT, R10, R9, 0x2, 0x1f ;  /* 0x0c401f00090a7f89 */ /* 0x000e2400000e0000 */
[----:B0-----:R-:W-:-:S05]  /*0230*/  FADD R10, R9, R10 ;  /* 0x0000000a090a7221 */ /* 0x001fca0000000000 */
[----:B------:R-:W0:Y:S02]  /*0240*/  SHFL.BFLY PT, R5, R10, 0x1, 0x1f ;  /* 0x0c201f000a057f89 */ /* 0x000e2400000e0000 */
[----:B0-----:R-:W-:Y:S01]  /*0250*/  FADD R13, R10, R5 ;  /* 0x000000050a0d7221 */ /* 0x001fe20000000000 */
[----:B------:R-:W-:-:S04]  /*0260*/  LEA R5, R11, UR4, 0x2 ;  /* 0x000000040b057c11 */ /* 0x000fc8000f8e10ff */
[----:B------:R-:W-:Y:S01]  /*0270*/  @!P1 STS [R4+UR4], R13 ;  /* 0x0000000d04009988 */ /* 0x000fe20008000804 */
[----:B------:R-:W-:Y:S01]  /*0280*/  BAR.SYNC.DEFER_BLOCKING 0x0 ;  /* 0x0000000000007b1d */ /* 0x000fe20000010000 */
[----:B------:R-:W-:-:S04]  /*0290*/  ISETP.NE.U32.AND P1, PT, R6, 0x1, PT ;  /* 0x000000010600780c */ /* 0x000fc80003f25070 */
[----:B------:R-:W-:Y:S01]  /*02a0*/  ISETP.LT.AND P1, PT, R11, 0x2, P1 ;  /* 0x000000020b00780c */ /* 0x000fe20000f21270 */
[----:B------:R-:W0:Y:S04]  /*02b0*/  @!P2 LDS R2, [R5] ;  /* 0x000000000502a984 */ /* 0x000e280000000800 */
[----:B0-----:R-:W0:Y:S02]  /*02c0*/  SHFL.BFLY PT, R7, R2, 0x1, 0x1f ;  /* 0x0c201f0002077f89 */ /* 0x001e2400000e0000 */
[----:B0-----:R-:W-:-:S06]  /*02d0*/  FADD R6, R2, R7 ;  /* 0x0000000702067221 */ /* 0x001fcc0000000000 */
[----:B------:R0:W-:Y:S01]  /*02e0*/  @P1 STS [R5], R6 ;  /* 0x0000000605001388 */ /* 0x0001e20000000800 */
[----:B------:R-:W-:Y:S06]  /*02f0*/  BAR.SYNC.DEFER_BLOCKING 0x0 ;  /* 0x0000000000007b1d */ /* 0x000fec0000010000 */
[----:B------:R-:W-:Y:S05]  /*0300*/  @!P0 EXIT ;  /* 0x000000000000894d */ /* 0x000fea0003800000 */
[----:B0-----:R-:W0:Y:S01]  /*0310*/  LDS R5, [UR4] ;  /* 0x00000004ff057984 */ /* 0x001e220008000800 */
[----:B------:R-:W1:Y:S02]  /*0320*/  LDC.64 R2, c[0x0][0x388] ;  /* 0x0000e200ff027b82 */ /* 0x000e640000000a00 */
[----:B-1----:R-:W-:-:S05]  /*0330*/  IMAD.WIDE R2, R0, 0x4, R2 ;  /* 0x0000000400027825 */ /* 0x002fca00078e0202 */
[----:B0-----:R-:W-:Y:S01]  /*0340*/  STG.E desc[UR6][R2.64], R5 ;  /* 0x0000000502007986 */ /* 0x001fe2000c101906 */
[----:B------:R-:W-:Y:S05]  /*0350*/  EXIT ;  /* 0x000000000000794d */ /* 0x000fea0003800000 */
.L_x_0:
[----:B------:R-:W-:-:S00]  /*0360*/  BRA `(.L_x_0) ;  /* 0xfffffffc00fc7947 */ /* 0x000fc0000383ffff */
[----:B------:R-:W-:-:S00]  /*0370*/  NOP ;  /* 0x0000000000007918 */ /* 0x000fc00000000000 */
        /* <DEDUP_REMOVED lines=8> */
.L_x_1:


//--------------------- .nv.shared.triton_per_fused__to_copy_mean_pow_11 --------------------------
	.section	.nv.shared.triton_per_fused__to_copy_mean_pow_11,"aw",@nobits
	.sectionflags	@""
	.align	16
	.zero		1024


//--------------------- .nv.shared.reserved.0     --------------------------
	.section	.nv.shared.reserved.0,"aw",@nobits
	.weak		__nv_reservedSMEM_offset_0_alias
	.size		__nv_reservedSMEM_offset_0_alias, 0, 64
	.other		__nv_reservedSMEM_offset_0_alias,@"STO_CUDA_RESERVED_SHARED STV_DEFAULT"
__nv_reservedSMEM_offset_0_alias:
	.zero		0
	.zero		64


//--------------------- .nv.constant0.triton_per_fused__to_copy_mean_pow_11 --------------------------
	.section	.nv.constant0.triton_per_fused__to_copy_mean_pow_11,"a",@progbits
	.sectionflags	@""
	.align	4
.nv.constant0.triton_per_fused__to_copy_mean_pow_11:
	.zero		928


//--------------------- SYMBOLS --------------------------

	.type		.nv.reservedSmem.offset0,@object
	.size		.nv.reservedSmem.offset0,0x4
	.type		.nv.reservedSmem.cap,@object
	.size		.nv.reservedSmem.cap,0x4
